//
// Generated by NVIDIA NVVM Compiler
//
// Compiler Build ID: CL-36424714
// Cuda compilation tools, release 13.0, V13.0.88
// Based on NVVM 20.0.0
//

.version 9.0
.target sm_100
.address_size 64

	// .globl	_Z15multiply_kernelP6vertexP5entryPdS3_Pl

.visible .entry _Z15multiply_kernelP6vertexP5entryPdS3_Pl(
	.param .u64 .ptr .align 1 _Z15multiply_kernelP6vertexP5entryPdS3_Pl_param_0,
	.param .u64 .ptr .align 1 _Z15multiply_kernelP6vertexP5entryPdS3_Pl_param_1,
	.param .u64 .ptr .align 1 _Z15multiply_kernelP6vertexP5entryPdS3_Pl_param_2,
	.param .u64 .ptr .align 1 _Z15multiply_kernelP6vertexP5entryPdS3_Pl_param_3,
	.param .u64 .ptr .align 1 _Z15multiply_kernelP6vertexP5entryPdS3_Pl_param_4
)
{
	.reg .pred 	%p<4>;
	.reg .b32 	%r<6>;
	.reg .b64 	%rd<28>;
	.reg .b64 	%fd<4>;

	ld.param.u64 	%rd9, [_Z15multiply_kernelP6vertexP5entryPdS3_Pl_param_0];
	ld.param.u64 	%rd10, [_Z15multiply_kernelP6vertexP5entryPdS3_Pl_param_1];
	ld.param.u64 	%rd12, [_Z15multiply_kernelP6vertexP5entryPdS3_Pl_param_2];
	ld.param.u64 	%rd11, [_Z15multiply_kernelP6vertexP5entryPdS3_Pl_param_3];
	ld.param.u64 	%rd13, [_Z15multiply_kernelP6vertexP5entryPdS3_Pl_param_4];
	cvta.to.global.u64 	%rd14, %rd13;
	cvta.to.global.u64 	%rd15, %rd12;
	mov.u32 	%r1, %ntid.x;
	mov.u32 	%r2, %ctaid.x;
	mov.u32 	%r3, %tid.x;
	mad.lo.s32 	%r4, %r1, %r2, %r3;
	cvt.s64.s32 	%rd1, %r4;
	mul.wide.s32 	%rd16, %r4, 8;
	add.s64 	%rd2, %rd15, %rd16;
	ld.global.u64 	%rd17, [%rd14];
	setp.le.s64 	%p1, %rd17, %rd1;
	@%p1 bra 	$L__BB0_4;
	cvta.to.global.u64 	%rd18, %rd9;
	mad.lo.s64 	%rd19, %rd1, 24, %rd18;
	add.s64 	%rd3, %rd19, 8;
	ld.global.u32 	%r5, [%rd19+16];
	setp.lt.s32 	%p2, %r5, 1;
	@%p2 bra 	$L__BB0_4;
	ld.global.f64 	%fd1, [%rd2];
	ld.global.u64 	%rd27, [%rd3];
	cvta.to.global.u64 	%rd5, %rd10;
	cvta.to.global.u64 	%rd6, %rd11;
$L__BB0_3:
	shl.b64 	%rd20, %rd27, 4;
	add.s64 	%rd21, %rd5, %rd20;
	ld.global.f64 	%fd2, [%rd21+8];
	mul.f64 	%fd3, %fd1, %fd2;
	shl.b64 	%rd22, %rd27, 3;
	add.s64 	%rd23, %rd6, %rd22;
	st.global.f64 	[%rd23], %fd3;
	add.s64 	%rd27, %rd27, 1;
	ld.global.u64 	%rd24, [%rd3];
	ld.global.s32 	%rd25, [%rd3+8];
	add.s64 	%rd26, %rd24, %rd25;
	setp.lt.s64 	%p3, %rd27, %rd26;
	@%p3 bra 	$L__BB0_3;
$L__BB0_4:
	ret;

}
	// .globl	_Z10add_kernelP6vertexP5entryPdP3mapS3_Pl
.visible .entry _Z10add_kernelP6vertexP5entryPdP3mapS3_Pl(
	.param .u64 .ptr .align 1 _Z10add_kernelP6vertexP5entryPdP3mapS3_Pl_param_0,
	.param .u64 .ptr .align 1 _Z10add_kernelP6vertexP5entryPdP3mapS3_Pl_param_1,
	.param .u64 .ptr .align 1 _Z10add_kernelP6vertexP5entryPdP3mapS3_Pl_param_2,
	.param .u64 .ptr .align 1 _Z10add_kernelP6vertexP5entryPdP3mapS3_Pl_param_3,
	.param .u64 .ptr .align 1 _Z10add_kernelP6vertexP5entryPdP3mapS3_Pl_param_4,
	.param .u64 .ptr .align 1 _Z10add_kernelP6vertexP5entryPdP3mapS3_Pl_param_5
)
{
	.reg .pred 	%p<8>;
	.reg .b32 	%r<6>;
	.reg .b64 	%rd<46>;
	.reg .b64 	%fd<4>;

	ld.param.u64 	%rd19, [_Z10add_kernelP6vertexP5entryPdP3mapS3_Pl_param_0];
	ld.param.u64 	%rd20, [_Z10add_kernelP6vertexP5entryPdP3mapS3_Pl_param_1];
	ld.param.u64 	%rd21, [_Z10add_kernelP6vertexP5entryPdP3mapS3_Pl_param_2];
	ld.param.u64 	%rd22, [_Z10add_kernelP6vertexP5entryPdP3mapS3_Pl_param_3];
	ld.param.u64 	%rd23, [_Z10add_kernelP6vertexP5entryPdP3mapS3_Pl_param_4];
	ld.param.u64 	%rd24, [_Z10add_kernelP6vertexP5entryPdP3mapS3_Pl_param_5];
	cvta.to.global.u64 	%rd1, %rd24;
	mov.u32 	%r1, %ntid.x;
	mov.u32 	%r2, %ctaid.x;
	mov.u32 	%r3, %tid.x;
	mad.lo.s32 	%r4, %r1, %r2, %r3;
	ld.global.u64 	%rd25, [%rd1];
	cvt.s64.s32 	%rd2, %r4;
	setp.le.s64 	%p1, %rd25, %rd2;
	@%p1 bra 	$L__BB1_10;
	cvta.to.global.u64 	%rd26, %rd19;
	mad.lo.s64 	%rd27, %rd2, 24, %rd26;
	add.s64 	%rd3, %rd27, 8;
	ld.global.u32 	%r5, [%rd27+16];
	setp.lt.s32 	%p2, %r5, 1;
	@%p2 bra 	$L__BB1_10;
	ld.global.u64 	%rd43, [%rd3];
	cvta.to.global.u64 	%rd5, %rd20;
	cvta.to.global.u64 	%rd6, %rd22;
	cvta.to.global.u64 	%rd7, %rd21;
	cvta.to.global.u64 	%rd8, %rd23;
$L__BB1_3:
	setp.eq.s64 	%p3, %rd22, 0;
	shl.b64 	%rd29, %rd43, 4;
	add.s64 	%rd10, %rd5, %rd29;
	mov.b64 	%rd45, -8;
	@%p3 bra 	$L__BB1_9;
	ld.global.u64 	%rd11, [%rd1];
	setp.lt.s64 	%p4, %rd11, 1;
	@%p4 bra 	$L__BB1_9;
	ld.global.u64 	%rd12, [%rd10];
	mov.b64 	%rd44, 0;
$L__BB1_6:
	shl.b64 	%rd32, %rd44, 4;
	add.s64 	%rd14, %rd6, %rd32;
	ld.global.u64 	%rd33, [%rd14];
	setp.ne.s64 	%p5, %rd33, %rd12;
	@%p5 bra 	$L__BB1_8;
	ld.global.u64 	%rd35, [%rd14+8];
	shl.b64 	%rd36, %rd35, 32;
	shr.s64 	%rd45, %rd36, 29;
	bra.uni 	$L__BB1_9;
$L__BB1_8:
	add.s64 	%rd44, %rd44, 1;
	setp.ne.s64 	%p6, %rd44, %rd11;
	@%p6 bra 	$L__BB1_6;
$L__BB1_9:
	shl.b64 	%rd37, %rd43, 3;
	add.s64 	%rd38, %rd7, %rd37;
	ld.global.f64 	%fd1, [%rd38];
	add.s64 	%rd39, %rd8, %rd45;
	ld.global.f64 	%fd2, [%rd39];
	bar.sync 	0;
	add.f64 	%fd3, %fd1, %fd2;
	st.global.f64 	[%rd39], %fd3;
	bar.sync 	0;
	add.s64 	%rd43, %rd43, 1;
	ld.global.u64 	%rd40, [%rd3];
	ld.global.s32 	%rd41, [%rd3+8];
	add.s64 	%rd42, %rd40, %rd41;
	setp.lt.s64 	%p7, %rd43, %rd42;
	@%p7 bra 	$L__BB1_3;
$L__BB1_10:
	ret;

}
	// .globl	_Z13update_kernelPdS_Pl
.visible .entry _Z13update_kernelPdS_Pl(
	.param .u64 .ptr .align 1 _Z13update_kernelPdS_Pl_param_0,
	.param .u64 .ptr .align 1 _Z13update_kernelPdS_Pl_param_1,
	.param .u64 .ptr .align 1 _Z13update_kernelPdS_Pl_param_2
)
{
	.reg .pred 	%p<2>;
	.reg .b32 	%r<5>;
	.reg .b64 	%rd<12>;
	.reg .b64 	%fd<2>;

	ld.param.u64 	%rd2, [_Z13update_kernelPdS_Pl_param_0];
	ld.param.u64 	%rd3, [_Z13update_kernelPdS_Pl_param_1];
	ld.param.u64 	%rd4, [_Z13update_kernelPdS_Pl_param_2];
	cvta.to.global.u64 	%rd5, %rd4;
	mov.u32 	%r1, %ntid.x;
	mov.u32 	%r2, %ctaid.x;
	mov.u32 	%r3, %tid.x;
	mad.lo.s32 	%r4, %r1, %r2, %r3;
	ld.global.u64 	%rd6, [%rd5];
	cvt.s64.s32 	%rd1, %r4;
	setp.le.s64 	%p1, %rd6, %rd1;
	@%p1 bra 	$L__BB2_2;
	cvta.to.global.u64 	%rd7, %rd2;
	cvta.to.global.u64 	%rd8, %rd3;
	shl.b64 	%rd9, %rd1, 3;
	add.s64 	%rd10, %rd7, %rd9;
	ld.global.f64 	%fd1, [%rd10];
	add.s64 	%rd11, %rd8, %rd9;
	st.global.f64 	[%rd11], %fd1;
$L__BB2_2:
	ret;

}


// ===== COMPILED SASS (sm_100) =====

	.target	sm_100

	.elftype	@"ET_EXEC"


//--------------------- .note.nv.tkinfo           --------------------------
	.section	.note.nv.tkinfo,"",@"SHT_NOTE"
	.sectionflags	@"SHF_NOTE_NV_TKINFO"
	.tkinfo
        /*0018*/ 	.word	0x00000002
        /*0030*/ 	.string	""
        /*0030*/ 	.string	"ptxas"
        /*0030*/ 	.string	"Cuda compilation tools, release 13.0, V13.0.88"
        /*0030*/ 	.string	"Build cuda_13.0.r13.0/compiler.36424714_0"
        /*0030*/ 	.string	"-arch sm_100 -m 64 "



//--------------------- .note.nv.cuinfo           --------------------------
	.section	.note.nv.cuinfo,"",@"SHT_NOTE"
	.sectionflags	@"SHF_NOTE_NV_CUINFO"
        /*0018*/ 	.short	0x0002
        /*001a*/ 	.short	0x0064
        /*001c*/ 	.short	0x0082
	.zero		2


//--------------------- .nv.info                  --------------------------
	.section	.nv.info,"",@"SHT_CUDA_INFO"
	.align	4


	//----- nvinfo : EIATTR_REGCOUNT
	.align		4
        /*0000*/ 	.byte	0x04, 0x2f
        /*0002*/ 	.short	(.L_1 - .L_0)
	.align		4
.L_0:
        /*0004*/ 	.word	index@(_Z15multiply_kernelP6vertexP5entryPdS3_Pl)
        /*0008*/ 	.word	0x00000016


	//----- nvinfo : EIATTR_FRAME_SIZE
	.align		4
.L_1:
        /*000c*/ 	.byte	0x04, 0x11
        /*000e*/ 	.short	(.L_3 - .L_2)
	.align		4
.L_2:
        /*0010*/ 	.word	index@(_Z15multiply_kernelP6vertexP5entryPdS3_Pl)
        /*0014*/ 	.word	0x00000000


	//----- nvinfo : EIATTR_REGCOUNT
	.align		4
.L_3:
        /*0018*/ 	.byte	0x04, 0x2f
        /*001a*/ 	.short	(.L_5 - .L_4)
	.align		4
.L_4:
        /*001c*/ 	.word	index@(_Z10add_kernelP6vertexP5entryPdP3mapS3_Pl)
        /*0020*/ 	.word	0x00000014


	//----- nvinfo : EIATTR_FRAME_SIZE
	.align		4
.L_5:
        /*0024*/ 	.byte	0x04, 0x11
        /*0026*/ 	.short	(.L_7 - .L_6)
	.align		4
.L_6:
        /*0028*/ 	.word	index@(_Z10add_kernelP6vertexP5entryPdP3mapS3_Pl)
        /*002c*/ 	.word	0x00000000


	//----- nvinfo : EIATTR_REGCOUNT
	.align		4
.L_7:
        /*0030*/ 	.byte	0x04, 0x2f
        /*0032*/ 	.short	(.L_9 - .L_8)
	.align		4
.L_8:
        /*0034*/ 	.word	index@(_Z13update_kernelPdS_Pl)
        /*0038*/ 	.word	0x00000008


	//----- nvinfo : EIATTR_FRAME_SIZE
	.align		4
.L_9:
        /*003c*/ 	.byte	0x04, 0x11
        /*003e*/ 	.short	(.L_11 - .L_10)
	.align		4
.L_10:
        /*0040*/ 	.word	index@(_Z13update_kernelPdS_Pl)
        /*0044*/ 	.word	0x00000000


	//----- nvinfo : EIATTR_MIN_STACK_SIZE
	.align		4
.L_11:
        /*0048*/ 	.byte	0x04, 0x12
        /*004a*/ 	.short	(.L_13 - .L_12)
	.align		4
.L_12:
        /*004c*/ 	.word	index@(_Z13update_kernelPdS_Pl)
        /*0050*/ 	.word	0x00000000


	//----- nvinfo : EIATTR_MIN_STACK_SIZE
	.align		4
.L_13:
        /*0054*/ 	.byte	0x04, 0x12
        /*0056*/ 	.short	(.L_15 - .L_14)
	.align		4
.L_14:
        /*0058*/ 	.word	index@(_Z10add_kernelP6vertexP5entryPdP3mapS3_Pl)
        /*005c*/ 	.word	0x00000000


	//----- nvinfo : EIATTR_MIN_STACK_SIZE
	.align		4
.L_15:
        /*0060*/ 	.byte	0x04, 0x12
        /*0062*/ 	.short	(.L_17 - .L_16)
	.align		4
.L_16:
        /*0064*/ 	.word	index@(_Z15multiply_kernelP6vertexP5entryPdS3_Pl)
        /*0068*/ 	.word	0x00000000
.L_17:


//--------------------- .nv.compat                --------------------------
	.section	.nv.compat,"",@"SHT_CUDA_COMPAT_INFO"
	.align	4
        /*0000*/ 	.byte	0x02, 0x09, 0x00, 0x00, 0x02, 0x02, 0x01, 0x00, 0x02, 0x05, 0x05, 0x00, 0x03, 0x07, 0x01, 0x01
        /*0010*/ 	.byte	0x02, 0x03, 0x00, 0x00, 0x02, 0x06, 0x01, 0x00, 0x04, 0x0b, 0x08, 0x00, 0x01, 0x00, 0x00, 0x00
        /*0020*/ 	.byte	0x00, 0x00, 0x00, 0x00


//--------------------- .nv.info._Z13update_kernelPdS_Pl --------------------------
	.section	.nv.info._Z13update_kernelPdS_Pl,"",@"SHT_CUDA_INFO"
	.sectionflags	@""
	.align	4


	//----- nvinfo : EIATTR_CUDA_API_VERSION
	.align		4
        /*0000*/ 	.byte	0x04, 0x37
        /*0002*/ 	.short	(.L_19 - .L_18)
.L_18:
        /*0004*/ 	.word	0x00000082


	//----- nvinfo : EIATTR_KPARAM_INFO
	.align		4
.L_19:
        /*0008*/ 	.byte	0x04, 0x17
        /*000a*/ 	.short	(.L_21 - .L_20)
.L_20:
        /*000c*/ 	.word	0x00000000
        /*0010*/ 	.short	0x0002
        /*0012*/ 	.short	0x0010
        /*0014*/ 	.byte	0x00, 0xf5, 0x21, 0x00


	//----- nvinfo : EIATTR_KPARAM_INFO
	.align		4
.L_21:
        /*0018*/ 	.byte	0x04, 0x17
        /*001a*/ 	.short	(.L_23 - .L_22)
.L_22:
        /*001c*/ 	.word	0x00000000
        /*0020*/ 	.short	0x0001
        /*0022*/ 	.short	0x0008
        /*0024*/ 	.byte	0x00, 0xf5, 0x21, 0x00


	//----- nvinfo : EIATTR_KPARAM_INFO
	.align		4
.L_23:
        /*0028*/ 	.byte	0x04, 0x17
        /*002a*/ 	.short	(.L_25 - .L_24)
.L_24:
        /*002c*/ 	.word	0x00000000
        /*0030*/ 	.short	0x0000
        /*0032*/ 	.short	0x0000
        /*0034*/ 	.byte	0x00, 0xf5, 0x21, 0x00


	//----- nvinfo : EIATTR_SPARSE_MMA_MASK
	.align		4
.L_25:
        /*0038*/ 	.byte	0x03, 0x50
        /*003a*/ 	.short	0x0000


	//----- nvinfo : EIATTR_MAXREG_COUNT
	.align		4
        /*003c*/ 	.byte	0x03, 0x1b
        /*003e*/ 	.short	0x00ff


	//----- nvinfo : EIATTR_MERCURY_ISA_VERSION
	.align		4
        /*0040*/ 	.byte	0x03, 0x5f
        /*0042*/ 	.short	0x0101


	//----- nvinfo : EIATTR_VRC_CTA_INIT_COUNT
	.align		4
        /*0044*/ 	.byte	0x02, 0x4a
	.zero		1
	.zero		1


	//----- nvinfo : EIATTR_EXIT_INSTR_OFFSETS
	.align		4
        /*0048*/ 	.byte	0x04, 0x1c
        /*004a*/ 	.short	(.L_27 - .L_26)


	//   ....[0]....
.L_26:
        /*004c*/ 	.word	0x000000b0


	//   ....[1]....
        /*0050*/ 	.word	0x00000150


	//----- nvinfo : EIATTR_CBANK_PARAM_SIZE
	.align		4
.L_27:
        /*0054*/ 	.byte	0x03, 0x19
        /*0056*/ 	.short	0x0018


	//----- nvinfo : EIATTR_PARAM_CBANK
	.align		4
        /*0058*/ 	.byte	0x04, 0x0a
        /*005a*/ 	.short	(.L_29 - .L_28)
	.align		4
.L_28:
        /*005c*/ 	.word	index@(.nv.constant0._Z13update_kernelPdS_Pl)
        /*0060*/ 	.short	0x0380
        /*0062*/ 	.short	0x0018


	//----- nvinfo : EIATTR_SW_WAR
	.align		4
.L_29:
        /*0064*/ 	.byte	0x04, 0x36
        /*0066*/ 	.short	(.L_31 - .L_30)
.L_30:
        /*0068*/ 	.word	0x00000008
.L_31:


//--------------------- .nv.info._Z10add_kernelP6vertexP5entryPdP3mapS3_Pl --------------------------
	.section	.nv.info._Z10add_kernelP6vertexP5entryPdP3mapS3_Pl,"",@"SHT_CUDA_INFO"
	.sectionflags	@""
	.align	4


	//----- nvinfo : EIATTR_CUDA_API_VERSION
	.align		4
        /*0000*/ 	.byte	0x04, 0x37
        /*0002*/ 	.short	(.L_33 - .L_32)
.L_32:
        /*0004*/ 	.word	0x00000082


	//----- nvinfo : EIATTR_KPARAM_INFO
	.align		4
.L_33:
        /*0008*/ 	.byte	0x04, 0x17
        /*000a*/ 	.short	(.L_35 - .L_34)
.L_34:
        /*000c*/ 	.word	0x00000000
        /*0010*/ 	.short	0x0005
        /*0012*/ 	.short	0x0028
        /*0014*/ 	.byte	0x00, 0xf5, 0x21, 0x00


	//----- nvinfo : EIATTR_KPARAM_INFO
	.align		4
.L_35:
        /*0018*/ 	.byte	0x04, 0x17
        /*001a*/ 	.short	(.L_37 - .L_36)
.L_36:
        /*001c*/ 	.word	0x00000000
        /*0020*/ 	.short	0x0004
        /*0022*/ 	.short	0x0020
        /*0024*/ 	.byte	0x00, 0xf5, 0x21, 0x00


	//----- nvinfo : EIATTR_KPARAM_INFO
	.align		4
.L_37:
        /*0028*/ 	.byte	0x04, 0x17
        /*002a*/ 	.short	(.L_39 - .L_38)
.L_38:
        /*002c*/ 	.word	0x00000000
        /*0030*/ 	.short	0x0003
        /*0032*/ 	.short	0x0018
        /*0034*/ 	.byte	0x00, 0xf5, 0x21, 0x00


	//----- nvinfo : EIATTR_KPARAM_INFO
	.align		4
.L_39:
        /*0038*/ 	.byte	0x04, 0x17
        /*003a*/ 	.short	(.L_41 - .L_40)
.L_40:
        /*003c*/ 	.word	0x00000000
        /*0040*/ 	.short	0x0002
        /*0042*/ 	.short	0x0010
        /*0044*/ 	.byte	0x00, 0xf5, 0x21, 0x00


	//----- nvinfo : EIATTR_KPARAM_INFO
	.align		4
.L_41:
        /*0048*/ 	.byte	0x04, 0x17
        /*004a*/ 	.short	(.L_43 - .L_42)
.L_42:
        /*004c*/ 	.word	0x00000000
        /*0050*/ 	.short	0x0001
        /*0052*/ 	.short	0x0008
        /*0054*/ 	.byte	0x00, 0xf5, 0x21, 0x00


	//----- nvinfo : EIATTR_KPARAM_INFO
	.align		4
.L_43:
        /*0058*/ 	.byte	0x04, 0x17
        /*005a*/ 	.short	(.L_45 - .L_44)
.L_44:
        /*005c*/ 	.word	0x00000000
        /*0060*/ 	.short	0x0000
        /*0062*/ 	.short	0x0000
        /*0064*/ 	.byte	0x00, 0xf5, 0x21, 0x00


	//----- nvinfo : EIATTR_SPARSE_MMA_MASK
	.align		4
.L_45:
        /*0068*/ 	.byte	0x03, 0x50
        /*006a*/ 	.short	0x0000


	//----- nvinfo : EIATTR_MAXREG_COUNT
	.align		4
        /*006c*/ 	.byte	0x03, 0x1b
        /*006e*/ 	.short	0x00ff


	//----- nvinfo : EIATTR_NUM_BARRIERS
	.align		4
        /*0070*/ 	.byte	0x02, 0x4c
        /*0072*/ 	.byte	0x01
	.zero		1


	//----- nvinfo : EIATTR_MERCURY_ISA_VERSION
	.align		4
        /*0074*/ 	.byte	0x03, 0x5f
        /*0076*/ 	.short	0x0101


	//----- nvinfo : EIATTR_VRC_CTA_INIT_COUNT
	.align		4
        /*0078*/ 	.byte	0x02, 0x4a
	.zero		1
	.zero		1


	//----- nvinfo : EIATTR_EXIT_INSTR_OFFSETS
	.align		4
        /*007c*/ 	.byte	0x04, 0x1c
        /*007e*/ 	.short	(.L_47 - .L_46)


	//   ....[0]....
.L_46:
        /*0080*/ 	.word	0x000000b0


	//   ....[1]....
        /*0084*/ 	.word	0x00000120


	//   ....[2]....
        /*0088*/ 	.word	0x000004d0


	//----- nvinfo : EIATTR_CRS_STACK_SIZE
	.align		4
.L_47:
        /*008c*/ 	.byte	0x04, 0x1e
        /*008e*/ 	.short	(.L_49 - .L_48)
.L_48:
        /*0090*/ 	.word	0x00000000


	//----- nvinfo : EIATTR_CBANK_PARAM_SIZE
	.align		4
.L_49:
        /*0094*/ 	.byte	0x03, 0x19
        /*0096*/ 	.short	0x0030


	//----- nvinfo : EIATTR_PARAM_CBANK
	.align		4
        /*0098*/ 	.byte	0x04, 0x0a
        /*009a*/ 	.short	(.L_51 - .L_50)
	.align		4
.L_50:
        /*009c*/ 	.word	index@(.nv.constant0._Z10add_kernelP6vertexP5entryPdP3mapS3_Pl)
        /*00a0*/ 	.short	0x0380
        /*00a2*/ 	.short	0x0030


	//----- nvinfo : EIATTR_SW_WAR
	.align		4
.L_51:
        /*00a4*/ 	.byte	0x04, 0x36
        /*00a6*/ 	.short	(.L_53 - .L_52)
.L_52:
        /*00a8*/ 	.word	0x00000008
.L_53:


//--------------------- .nv.info._Z15multiply_kernelP6vertexP5entryPdS3_Pl --------------------------
	.section	.nv.info._Z15multiply_kernelP6vertexP5entryPdS3_Pl,"",@"SHT_CUDA_INFO"
	.sectionflags	@""
	.align	4


	//----- nvinfo : EIATTR_CUDA_API_VERSION
	.align		4
        /*0000*/ 	.byte	0x04, 0x37
        /*0002*/ 	.short	(.L_55 - .L_54)
.L_54:
        /*0004*/ 	.word	0x00000082


	//----- nvinfo : EIATTR_KPARAM_INFO
	.align		4
.L_55:
        /*0008*/ 	.byte	0x04, 0x17
        /*000a*/ 	.short	(.L_57 - .L_56)
.L_56:
        /*000c*/ 	.word	0x00000000
        /*0010*/ 	.short	0x0004
        /*0012*/ 	.short	0x0020
        /*0014*/ 	.byte	0x00, 0xf5, 0x21, 0x00


	//----- nvinfo : EIATTR_KPARAM_INFO
	.align		4
.L_57:
        /*0018*/ 	.byte	0x04, 0x17
        /*001a*/ 	.short	(.L_59 - .L_58)
.L_58:
        /*001c*/ 	.word	0x00000000
        /*0020*/ 	.short	0x0003
        /*0022*/ 	.short	0x0018
        /*0024*/ 	.byte	0x00, 0xf5, 0x21, 0x00


	//----- nvinfo : EIATTR_KPARAM_INFO
	.align		4
.L_59:
        /*0028*/ 	.byte	0x04, 0x17
        /*002a*/ 	.short	(.L_61 - .L_60)
.L_60:
        /*002c*/ 	.word	0x00000000
        /*0030*/ 	.short	0x0002
        /*0032*/ 	.short	0x0010
        /*0034*/ 	.byte	0x00, 0xf5, 0x21, 0x00


	//----- nvinfo : EIATTR_KPARAM_INFO
	.align		4
.L_61:
        /*0038*/ 	.byte	0x04, 0x17
        /*003a*/ 	.short	(.L_63 - .L_62)
.L_62:
        /*003c*/ 	.word	0x00000000
        /*0040*/ 	.short	0x0001
        /*0042*/ 	.short	0x0008
        /*0044*/ 	.byte	0x00, 0xf5, 0x21, 0x00


	//----- nvinfo : EIATTR_KPARAM_INFO
	.align		4
.L_63:
        /*0048*/ 	.byte	0x04, 0x17
        /*004a*/ 	.short	(.L_65 - .L_64)
.L_64:
        /*004c*/ 	.word	0x00000000
        /*0050*/ 	.short	0x0000
        /*0052*/ 	.short	0x0000
        /*0054*/ 	.byte	0x00, 0xf5, 0x21, 0x00


	//----- nvinfo : EIATTR_SPARSE_MMA_MASK
	.align		4
.L_65:
        /*0058*/ 	.byte	0x03, 0x50
        /*005a*/ 	.short	0x0000


	//----- nvinfo : EIATTR_MAXREG_COUNT
	.align		4
        /*005c*/ 	.byte	0x03, 0x1b
        /*005e*/ 	.short	0x00ff


	//----- nvinfo : EIATTR_MERCURY_ISA_VERSION
	.align		4
        /*0060*/ 	.byte	0x03, 0x5f
        /*0062*/ 	.short	0x0101


	//----- nvinfo : EIATTR_VRC_CTA_INIT_COUNT
	.align		4
        /*0064*/ 	.byte	0x02, 0x4a
	.zero		1
	.zero		1


	//----- nvinfo : EIATTR_EXIT_INSTR_OFFSETS
	.align		4
        /*0068*/ 	.byte	0x04, 0x1c
        /*006a*/ 	.short	(.L_67 - .L_66)


	//   ....[0]....
.L_66:
        /*006c*/ 	.word	0x000000b0


	//   ....[1]....
        /*0070*/ 	.word	0x00000120


	//   ....[2]....
        /*0074*/ 	.word	0x00000290


	//----- nvinfo : EIATTR_CRS_STACK_SIZE
	.align		4
.L_67:
        /*0078*/ 	.byte	0x04, 0x1e
        /*007a*/ 	.short	(.L_69 - .L_68)
.L_68:
        /*007c*/ 	.word	0x00000000


	//----- nvinfo : EIATTR_CBANK_PARAM_SIZE
	.align		4
.L_69:
        /*0080*/ 	.byte	0x03, 0x19
        /*0082*/ 	.short	0x0028


	//----- nvinfo : EIATTR_PARAM_CBANK
	.align		4
        /*0084*/ 	.byte	0x04, 0x0a
        /*0086*/ 	.short	(.L_71 - .L_70)
	.align		4
.L_70:
        /*0088*/ 	.word	index@(.nv.constant0._Z15multiply_kernelP6vertexP5entryPdS3_Pl)
        /*008c*/ 	.short	0x0380
        /*008e*/ 	.short	0x0028


	//----- nvinfo : EIATTR_SW_WAR
	.align		4
.L_71:
        /*0090*/ 	.byte	0x04, 0x36
        /*0092*/ 	.short	(.L_73 - .L_72)
.L_72:
        /*0094*/ 	.word	0x00000008
.L_73:


//--------------------- .nv.callgraph             --------------------------
	.section	.nv.callgraph,"",@"SHT_CUDA_CALLGRAPH"
	.align	4
	.sectionentsize	8
	.align		4
        /*0000*/ 	.word	0x00000000
	.align		4
        /*0004*/ 	.word	0xffffffff
	.align		4
        /*0008*/ 	.word	0x00000000
	.align		4
        /*000c*/ 	.word	0xfffffffe
	.align		4
        /*0010*/ 	.word	0x00000000
	.align		4
        /*0014*/ 	.word	0xfffffffd
	.align		4
        /*0018*/ 	.word	0x00000000
	.align		4
        /*001c*/ 	.word	0xfffffffc


//--------------------- .text._Z13update_kernelPdS_Pl --------------------------
	.section	.text._Z13update_kernelPdS_Pl,"ax",@progbits
	.align	128
        .global         _Z13update_kernelPdS_Pl
        .type           _Z13update_kernelPdS_Pl,@function
        .size           _Z13update_kernelPdS_Pl,(.L_x_9 - _Z13update_kernelPdS_Pl)
        .other          _Z13update_kernelPdS_Pl,@"STO_CUDA_ENTRY STV_DEFAULT"
_Z13update_kernelPdS_Pl:
.text._Z13update_kernelPdS_Pl:
[----:B------:R-:W-:Y:S08]  /*0000*/  LDC R1, c[0x0][0x37c] ;  /* 0x0000df00ff017b82 */ /* 0x000ff00000000800 */
[----:B------:R-:W0:Y:S01]  /*0010*/  LDC.64 R2, c[0x0][0x390] ;  /* 0x0000e400ff027b82 */ /* 0x000e220000000a00 */
[----:B------:R-:W0:Y:S02]  /*0020*/  LDCU.64 UR4, c[0x0][0x358] ;  /* 0x00006b00ff0477ac */ /* 0x000e240008000a00 */
[----:B0-----:R-:W2:Y:S01]  /*0030*/  LDG.E.64 R2, desc[UR4][R2.64] ;  /* 0x0000000402027981 */ /* 0x001ea2000c1e1b00 */
[----:B------:R-:W0:Y:S01]  /*0040*/  LDCU UR6, c[0x0][0x360] ;  /* 0x00006c00ff0677ac */ /* 0x000e220008000800 */
[----:B------:R-:W0:Y:S01]  /*0050*/  S2R R5, SR_CTAID.X ;  /* 0x0000000000057919 */ /* 0x000e220000002500 */
[----:B------:R-:W0:Y:S02]  /*0060*/  S2R R0, SR_TID.X ;  /* 0x0000000000007919 */ /* 0x000e240000002100 */
[----:B0-----:R-:W-:-:S05]  /*0070*/  IMAD R5, R5, UR6, R0 ;  /* 0x0000000605057c24 */ /* 0x001fca000f8e0200 */
[----:B------:R-:W-:Y:S02]  /*0080*/  SHF.R.S32.HI R0, RZ, 0x1f, R5 ;  /* 0x0000001fff007819 */ /* 0x000fe40000011405 */
[----:B--2---:R-:W-:-:S04]  /*0090*/  ISETP.GT.U32.AND P0, PT, R2, R5, PT ;  /* 0x000000050200720c */ /* 0x004fc80003f04070 */
[----:B------:R-:W-:-:S13]  /*00a0*/  ISETP.GT.AND.EX P0, PT, R3, R0, PT, P0 ;  /* 0x000000000300720c */ /* 0x000fda0003f04300 */
[----:B------:R-:W-:Y:S05]  /*00b0*/  @!P0 EXIT ;  /* 0x000000000000894d */ /* 0x000fea0003800000 */
[----:B------:R-:W0:Y:S01]  /*00c0*/  LDCU.128 UR8, c[0x0][0x380] ;  /* 0x00007000ff0877ac */ /* 0x000e220008000c00 */
[C---:B------:R-:W-:Y:S01]  /*00d0*/  IMAD.SHL.U32 R4, R5.reuse, 0x8, RZ ;  /* 0x0000000805047824 */ /* 0x040fe200078e00ff */
[----:B------:R-:W-:-:S04]  /*00e0*/  SHF.L.U64.HI R0, R5, 0x3, R0 ;  /* 0x0000000305007819 */ /* 0x000fc80000010200 */
[----:B0-----:R-:W-:-:S04]  /*00f0*/  IADD3 R2, P0, PT, R4, UR8, RZ ;  /* 0x0000000804027c10 */ /* 0x001fc8000ff1e0ff */
[----:B------:R-:W-:-:S06]  /*0100*/  IADD3.X R3, PT, PT, R0, UR9, RZ, P0, !PT ;  /* 0x0000000900037c10 */ /* 0x000fcc00087fe4ff */
[----:B------:R-:W2:Y:S01]  /*0110*/  LDG.E.64 R2, desc[UR4][R2.64] ;  /* 0x0000000402027981 */ /* 0x000ea2000c1e1b00 */
[----:B------:R-:W-:-:S04]  /*0120*/  IADD3 R4, P0, PT, R4, UR10, RZ ;  /* 0x0000000a04047c10 */ /* 0x000fc8000ff1e0ff */
[----:B------:R-:W-:-:S05]  /*0130*/  IADD3.X R5, PT, PT, R0, UR11, RZ, P0, !PT ;  /* 0x0000000b00057c10 */ /* 0x000fca00087fe4ff */
[----:B--2---:R-:W-:Y:S01]  /*0140*/  STG.E.64 desc[UR4][R4.64], R2 ;  /* 0x0000000204007986 */ /* 0x004fe2000c101b04 */
[----:B------:R-:W-:Y:S05]  /*0150*/  EXIT ;  /* 0x000000000000794d */ /* 0x000fea0003800000 */
.L_x_0:
[----:B------:R-:W-:-:S00]  /*0160*/  BRA `(.L_x_0) ;  /* 0xfffffffc00fc7947 */ /* 0x000fc0000383ffff */
[----:B------:R-:W-:-:S00]  /*0170*/  NOP ;  /* 0x0000000000007918 */ /* 0x000fc00000000000 */
        /* <DEDUP_REMOVED lines=8> */
.L_x_9:


//--------------------- .text._Z10add_kernelP6vertexP5entryPdP3mapS3_Pl --------------------------
	.section	.text._Z10add_kernelP6vertexP5entryPdP3mapS3_Pl,"ax",@progbits
	.align	128
        .global         _Z10add_kernelP6vertexP5entryPdP3mapS3_Pl
        .type           _Z10add_kernelP6vertexP5entryPdP3mapS3_Pl,@function
        .size           _Z10add_kernelP6vertexP5entryPdP3mapS3_Pl,(.L_x_10 - _Z10add_kernelP6vertexP5entryPdP3mapS3_Pl)
        .other          _Z10add_kernelP6vertexP5entryPdP3mapS3_Pl,@"STO_CUDA_ENTRY STV_DEFAULT"
_Z10add_kernelP6vertexP5entryPdP3mapS3_Pl:
.text._Z10add_kernelP6vertexP5entryPdP3mapS3_Pl:
        /* <DEDUP_REMOVED lines=12> */
[----:B------:R-:W0:Y:S01]  /*00c0*/  LDC.64 R2, c[0x0][0x380] ;  /* 0x0000e000ff027b82 */ /* 0x000e220000000a00 */
[----:B------:R-:W-:Y:S02]  /*00d0*/  IMAD R7, R7, 0x18, RZ ;  /* 0x0000001807077824 */ /* 0x000fe400078e02ff */
[----:B0-----:R-:W-:-:S04]  /*00e0*/  IMAD.WIDE.U32 R2, R5, 0x18, R2 ;  /* 0x0000001805027825 */ /* 0x001fc800078e0002 */
[----:B------:R-:W-:-:S05]  /*00f0*/  IMAD.IADD R3, R3, 0x1, R7 ;  /* 0x0000000103037824 */ /* 0x000fca00078e0207 */
[----:B------:R-:W2:Y:S02]  /*0100*/  LDG.E R0, desc[UR4][R2.64+0x10] ;  /* 0x0000100402007981 */ /* 0x000ea4000c1e1900 */
[----:B--2---:R-:W-:-:S13]  /*0110*/  ISETP.GE.AND P0, PT, R0, 0x1, PT ;  /* 0x000000010000780c */ /* 0x004fda0003f06270 */
[----:B------:R-:W-:Y:S05]  /*0120*/  @!P0 EXIT ;  /* 0x000000000000894d */ /* 0x000fea0003800000 */
[----:B------:R0:W5:Y:S01]  /*0130*/  LDG.E.64 R4, desc[UR4][R2.64+0x8] ;  /* 0x0000080402047981 */ /* 0x000162000c1e1b00 */
[----:B------:R-:W1:Y:S02]  /*0140*/  LDCU.64 UR10, c[0x0][0x398] ;  /* 0x00007300ff0a77ac */ /* 0x000e640008000a00 */
.L_x_5:
[----:B------:R-:W2:Y:S01]  /*0150*/  LDCU.64 UR6, c[0x0][0x398] ;  /* 0x00007300ff0677ac */ /* 0x000ea20008000a00 */
[----:B------:R-:W-:Y:S02]  /*0160*/  IMAD.MOV.U32 R14, RZ, RZ, -0x8 ;  /* 0xfffffff8ff0e7424 */ /* 0x000fe400078e00ff */
[----:B------:R-:W-:Y:S01]  /*0170*/  IMAD.MOV.U32 R16, RZ, RZ, -0x1 ;  /* 0xffffffffff107424 */ /* 0x000fe200078e00ff */
[----:B------:R-:W3:Y:S01]  /*0180*/  LDCU.64 UR8, c[0x0][0x388] ;  /* 0x00007100ff0877ac */ /* 0x000ee20008000a00 */
[----:B--2---:R-:W-:-:S04]  /*0190*/  UISETP.NE.U32.AND UP0, UPT, UR6, URZ, UPT ;  /* 0x000000ff0600728c */ /* 0x004fc8000bf05070 */
[----:B------:R-:W-:Y:S01]  /*01a0*/  UISETP.NE.AND.EX UP0, UPT, UR7, URZ, UPT, UP0 ;  /* 0x000000ff0700728c */ /* 0x000fe2000bf05300 */
[----:B---3-5:R-:W-:-:S04]  /*01b0*/  LEA R8, P0, R4, UR8, 0x4 ;  /* 0x0000000804087c11 */ /* 0x028fc8000f8020ff */
[----:B------:R-:W-:-:S04]  /*01c0*/  LEA.HI.X R9, R4, UR9, R5, 0x4, P0 ;  /* 0x0000000904097c11 */ /* 0x000fc800080f2405 */
[----:B------:R-:W-:Y:S05]  /*01d0*/  BRA.U !UP0, `(.L_x_1) ;  /* 0x0000000108647547 */ /* 0x000fea000b800000 */
[----:B------:R-:W2:Y:S02]  /*01e0*/  LDC.64 R6, c[0x0][0x3a8] ;  /* 0x0000ea00ff067b82 */ /* 0x000ea40000000a00 */
[----:B--2---:R-:W2:Y:S01]  /*01f0*/  LDG.E.64 R6, desc[UR4][R6.64] ;  /* 0x0000000406067981 */ /* 0x004ea2000c1e1b00 */
[----:B------:R-:W-:Y:S01]  /*0200*/  BSSY.RECONVERGENT B0, `(.L_x_1) ;  /* 0x0000016000007945 */ /* 0x000fe20003800200 */
[----:B--2---:R-:W-:-:S04]  /*0210*/  ISETP.GE.U32.AND P0, PT, R6, 0x1, PT ;  /* 0x000000010600780c */ /* 0x004fc80003f06070 */
[----:B------:R-:W-:-:S13]  /*0220*/  ISETP.GE.AND.EX P0, PT, R7, RZ, PT, P0 ;  /* 0x000000ff0700720c */ /* 0x000fda0003f06300 */
[----:B------:R-:W-:Y:S05]  /*0230*/  @!P0 BRA `(.L_x_2) ;  /* 0x0000000000488947 */ /* 0x000fea0003800000 */
[----:B------:R2:W5:Y:S01]  /*0240*/  LDG.E.64 R10, desc[UR4][R8.64] ;  /* 0x00000004080a7981 */ /* 0x000562000c1e1b00 */
[----:B------:R-:W-:Y:S02]  /*0250*/  IMAD.MOV.U32 R15, RZ, RZ, RZ ;  /* 0x000000ffff0f7224 */ /* 0x000fe400078e00ff */
[----:B------:R-:W-:-:S07]  /*0260*/  IMAD.MOV.U32 R0, RZ, RZ, RZ ;  /* 0x000000ffff007224 */ /* 0x000fce00078e00ff */
.L_x_4:
[----:B-1----:R-:W-:-:S04]  /*0270*/  LEA R12, P0, R15, UR10, 0x4 ;  /* 0x0000000a0f0c7c11 */ /* 0x002fc8000f8020ff */
[----:B------:R-:W-:-:S05]  /*0280*/  LEA.HI.X R13, R15, UR11, R0, 0x4, P0 ;  /* 0x0000000b0f0d7c11 */ /* 0x000fca00080f2400 */
[----:B--2---:R-:W2:Y:S02]  /*0290*/  LDG.E.64 R8, desc[UR4][R12.64] ;  /* 0x000000040c087981 */ /* 0x004ea4000c1e1b00 */
[----:B--2--5:R-:W-:-:S04]  /*02a0*/  ISETP.NE.U32.AND P0, PT, R8, R10, PT ;  /* 0x0000000a0800720c */ /* 0x024fc80003f05070 */
[----:B------:R-:W-:-:S13]  /*02b0*/  ISETP.NE.AND.EX P0, PT, R9, R11, PT, P0 ;  /* 0x0000000b0900720c */ /* 0x000fda0003f05300 */
[----:B------:R-:W-:Y:S05]  /*02c0*/  @!P0 BRA `(.L_x_3) ;  /* 0x0000000000188947 */ /* 0x000fea0003800000 */
[----:B------:R-:W-:-:S05]  /*02d0*/  IADD3 R15, P0, PT, R15, 0x1, RZ ;  /* 0x000000010f0f7810 */ /* 0x000fca0007f1e0ff */
[----:B------:R-:W-:Y:S01]  /*02e0*/  IMAD.X R0, RZ, RZ, R0, P0 ;  /* 0x000000ffff007224 */ /* 0x000fe200000e0600 */
[----:B------:R-:W-:-:S04]  /*02f0*/  ISETP.NE.U32.AND P0, PT, R15, R6, PT ;  /* 0x000000060f00720c */ /* 0x000fc80003f05070 */
[----:B------:R-:W-:-:S13]  /*0300*/  ISETP.NE.AND.EX P0, PT, R0, R7, PT, P0 ;  /* 0x000000070000720c */ /* 0x000fda0003f05300 */
[----:B------:R-:W-:Y:S05]  /*0310*/  @P0 BRA `(.L_x_4) ;  /* 0xfffffffc00d40947 */ /* 0x000fea000383ffff */
[----:B------:R-:W-:Y:S05]  /*0320*/  BRA `(.L_x_2) ;  /* 0x00000000000c7947 */ /* 0x000fea0003800000 */
.L_x_3:
[----:B------:R-:W2:Y:S02]  /*0330*/  LDG.E R12, desc[UR4][R12.64+0x8] ;  /* 0x000008040c0c7981 */ /* 0x000ea4000c1e1900 */
[--C-:B--2---:R-:W-:Y:S02]  /*0340*/  SHF.R.S64 R14, RZ, 0x1d, R12.reuse ;  /* 0x0000001dff0e7819 */ /* 0x104fe4000000100c */
[----:B------:R-:W-:-:S07]  /*0350*/  SHF.R.S32.HI R16, RZ, 0x1d, R12 ;  /* 0x0000001dff107819 */ /* 0x000fce000001140c */
.L_x_2:
[----:B-1----:R-:W-:Y:S05]  /*0360*/  BSYNC.RECONVERGENT B0 ;  /* 0x0000000000007941 */ /* 0x002fea0003800200 */
.L_x_1:
[----:B------:R-:W2:Y:S01]  /*0370*/  LDCU.64 UR8, c[0x0][0x3a0] ;  /* 0x00007400ff0877ac */ /* 0x000ea20008000a00 */
[----:B------:R-:W3:Y:S01]  /*0380*/  LDCU.64 UR6, c[0x0][0x390] ;  /* 0x00007200ff0677ac */ /* 0x000ee20008000a00 */
[----:B--2---:R-:W-:Y:S02]  /*0390*/  IADD3 R8, P1, PT, R14, UR8, RZ ;  /* 0x000000080e087c10 */ /* 0x004fe4000ff3e0ff */
[----:B---3--:R-:W-:Y:S02]  /*03a0*/  LEA R12, P0, R4, UR6, 0x3 ;  /* 0x00000006040c7c11 */ /* 0x008fe4000f8018ff */
[----:B------:R-:W-:Y:S02]  /*03b0*/  IADD3.X R9, PT, PT, R16, UR9, RZ, P1, !PT ;  /* 0x0000000910097c10 */ /* 0x000fe40008ffe4ff */
[----:B------:R-:W-:-:S03]  /*03c0*/  LEA.HI.X R13, R4, UR7, R5, 0x3, P0 ;  /* 0x00000007040d7c11 */ /* 0x000fc600080f1c05 */
[----:B------:R-:W2:Y:S04]  /*03d0*/  LDG.E.64 R10, desc[UR4][R8.64] ;  /* 0x00000004080a7981 */ /* 0x000ea8000c1e1b00 */
[----:B------:R-:W2:Y:S01]  /*03e0*/  LDG.E.64 R6, desc[UR4][R12.64] ;  /* 0x000000040c067981 */ /* 0x000ea2000c1e1b00 */
[----:B------:R-:W-:Y:S05]  /*03f0*/  WARPSYNC.ALL ;  /* 0x0000000000007948 */ /* 0x000fea0003800000 */
[----:B------:R-:W-:Y:S06]  /*0400*/  BAR.SYNC.DEFER_BLOCKING 0x0 ;  /* 0x0000000000007b1d */ /* 0x000fec0000010000 */
[----:B--2---:R-:W-:-:S07]  /*0410*/  DADD R6, R6, R10 ;  /* 0x0000000006067229 */ /* 0x004fce000000000a */
[----:B------:R2:W-:Y:S01]  /*0420*/  STG.E.64 desc[UR4][R8.64], R6 ;  /* 0x0000000608007986 */ /* 0x0005e2000c101b04 */
[----:B------:R-:W-:Y:S06]  /*0430*/  BAR.SYNC.DEFER_BLOCKING 0x0 ;  /* 0x0000000000007b1d */ /* 0x000fec0000010000 */
[----:B------:R-:W3:Y:S04]  /*0440*/  LDG.E R15, desc[UR4][R2.64+0x10] ;  /* 0x00001004020f7981 */ /* 0x000ee8000c1e1900 */
[----:B------:R-:W3:Y:S01]  /*0450*/  LDG.E.64 R10, desc[UR4][R2.64+0x8] ;  /* 0x00000804020a7981 */ /* 0x000ee2000c1e1b00 */
[----:B------:R-:W-:-:S05]  /*0460*/  IADD3 R4, P0, PT, R4, 0x1, RZ ;  /* 0x0000000104047810 */ /* 0x000fca0007f1e0ff */
[----:B------:R-:W-:Y:S01]  /*0470*/  IMAD.X R5, RZ, RZ, R5, P0 ;  /* 0x000000ffff057224 */ /* 0x000fe200000e0605 */
[----:B---3--:R-:W-:-:S04]  /*0480*/  IADD3 R17, P1, PT, R10, R15, RZ ;  /* 0x0000000f0a117210 */ /* 0x008fc80007f3e0ff */
[----:B------:R-:W-:Y:S02]  /*0490*/  LEA.HI.X.SX32 R10, R15, R11, 0x1, P1 ;  /* 0x0000000b0f0a7211 */ /* 0x000fe400008f0eff */
[----:B------:R-:W-:-:S04]  /*04a0*/  ISETP.GE.U32.AND P0, PT, R4, R17, PT ;  /* 0x000000110400720c */ /* 0x000fc80003f06070 */
[----:B------:R-:W-:-:S13]  /*04b0*/  ISETP.GE.AND.EX P0, PT, R5, R10, PT, P0 ;  /* 0x0000000a0500720c */ /* 0x000fda0003f06300 */
[----:B--2---:R-:W-:Y:S05]  /*04c0*/  @!P0 BRA `(.L_x_5) ;  /* 0xfffffffc00208947 */ /* 0x004fea000383ffff */
[----:B-1----:R-:W-:Y:S05]  /*04d0*/  EXIT ;  /* 0x000000000000794d */ /* 0x002fea0003800000 */
.L_x_6:
        /* <DEDUP_REMOVED lines=10> */
.L_x_10:


//--------------------- .text._Z15multiply_kernelP6vertexP5entryPdS3_Pl --------------------------
	.section	.text._Z15multiply_kernelP6vertexP5entryPdS3_Pl,"ax",@progbits
	.align	128
        .global         _Z15multiply_kernelP6vertexP5entryPdS3_Pl
        .type           _Z15multiply_kernelP6vertexP5entryPdS3_Pl,@function
        .size           _Z15multiply_kernelP6vertexP5entryPdS3_Pl,(.L_x_11 - _Z15multiply_kernelP6vertexP5entryPdS3_Pl)
        .other          _Z15multiply_kernelP6vertexP5entryPdS3_Pl,@"STO_CUDA_ENTRY STV_DEFAULT"
_Z15multiply_kernelP6vertexP5entryPdS3_Pl:
.text._Z15multiply_kernelP6vertexP5entryPdS3_Pl:
        /* <DEDUP_REMOVED lines=19> */
[----:B------:R-:W0:Y:S01]  /*0130*/  LDC.64 R4, c[0x0][0x390] ;  /* 0x0000e400ff047b82 */ /* 0x000e220000000a00 */
[----:B------:R1:W5:Y:S01]  /*0140*/  LDG.E.64 R18, desc[UR4][R2.64+0x8] ;  /* 0x0000080402127981 */ /* 0x000362000c1e1b00 */
[----:B------:R-:W2:Y:S01]  /*0150*/  LDCU.64 UR6, c[0x0][0x388] ;  /* 0x00007100ff0677ac */ /* 0x000ea20008000a00 */
[----:B------:R-:W3:Y:S01]  /*0160*/  LDCU.64 UR8, c[0x0][0x398] ;  /* 0x00007300ff0877ac */ /* 0x000ee20008000a00 */
[----:B0-----:R-:W-:-:S06]  /*0170*/  IMAD.WIDE R4, R7, 0x8, R4 ;  /* 0x0000000807047825 */ /* 0x001fcc00078e0204 */
[----:B-123--:R-:W5:Y:S02]  /*0180*/  LDG.E.64 R4, desc[UR4][R4.64] ;  /* 0x0000000404047981 */ /* 0x00ef64000c1e1b00 */
.L_x_7:
[----:B-----5:R-:W-:-:S04]  /*0190*/  LEA R10, P0, R18, UR6, 0x4 ;  /* 0x00000006120a7c11 */ /* 0x020fc8000f8020ff */
[----:B------:R-:W-:-:S05]  /*01a0*/  LEA.HI.X R11, R18, UR7, R19, 0x4, P0 ;  /* 0x00000007120b7c11 */ /* 0x000fca00080f2413 */
[----:B------:R-:W2:Y:S01]  /*01b0*/  LDG.E.64 R6, desc[UR4][R10.64+0x8] ;  /* 0x000008040a067981 */ /* 0x000ea2000c1e1b00 */
[----:B------:R-:W-:-:S04]  /*01c0*/  LEA R12, P0, R18, UR8, 0x3 ;  /* 0x00000008120c7c11 */ /* 0x000fc8000f8018ff */
[----:B------:R-:W-:Y:S01]  /*01d0*/  LEA.HI.X R13, R18, UR9, R19, 0x3, P0 ;  /* 0x00000009120d7c11 */ /* 0x000fe200080f1c13 */
[----:B--2---:R-:W-:-:S07]  /*01e0*/  DMUL R6, R4, R6 ;  /* 0x0000000604067228 */ /* 0x004fce0000000000 */
[----:B------:R0:W-:Y:S04]  /*01f0*/  STG.E.64 desc[UR4][R12.64], R6 ;  /* 0x000000060c007986 */ /* 0x0001e8000c101b04 */
[----:B------:R-:W2:Y:S04]  /*0200*/  LDG.E R15, desc[UR4][R2.64+0x10] ;  /* 0x00001004020f7981 */ /* 0x000ea8000c1e1900 */
[----:B------:R-:W2:Y:S01]  /*0210*/  LDG.E.64 R8, desc[UR4][R2.64+0x8] ;  /* 0x0000080402087981 */ /* 0x000ea2000c1e1b00 */
[----:B------:R-:W-:-:S05]  /*0220*/  IADD3 R18, P0, PT, R18, 0x1, RZ ;  /* 0x0000000112127810 */ /* 0x000fca0007f1e0ff */
[----:B------:R-:W-:Y:S01]  /*0230*/  IMAD.X R19, RZ, RZ, R19, P0 ;  /* 0x000000ffff137224 */ /* 0x000fe200000e0613 */
[----:B--2---:R-:W-:-:S04]  /*0240*/  IADD3 R17, P1, PT, R8, R15, RZ ;  /* 0x0000000f08117210 */ /* 0x004fc80007f3e0ff */
[----:B------:R-:W-:Y:S02]  /*0250*/  LEA.HI.X.SX32 R8, R15, R9, 0x1, P1 ;  /* 0x000000090f087211 */ /* 0x000fe400008f0eff */
[----:B------:R-:W-:-:S04]  /*0260*/  ISETP.GE.U32.AND P0, PT, R18, R17, PT ;  /* 0x000000111200720c */ /* 0x000fc80003f06070 */
[----:B------:R-:W-:-:S13]  /*0270*/  ISETP.GE.AND.EX P0, PT, R19, R8, PT, P0 ;  /* 0x000000081300720c */ /* 0x000fda0003f06300 */
[----:B0-----:R-:W-:Y:S05]  /*0280*/  @!P0 BRA `(.L_x_7) ;  /* 0xfffffffc00c08947 */ /* 0x001fea000383ffff */
[----:B------:R-:W-:Y:S05]  /*0290*/  EXIT ;  /* 0x000000000000794d */ /* 0x000fea0003800000 */
.L_x_8:
        /* <DEDUP_REMOVED lines=14> */
.L_x_11:


//--------------------- .nv.shared.reserved.0     --------------------------
	.section	.nv.shared.reserved.0,"aw",@nobits
	.weak		__nv_reservedSMEM_offset_0_alias
	.size		__nv_reservedSMEM_offset_0_alias, 0, 64
	.other		__nv_reservedSMEM_offset_0_alias,@"STO_CUDA_RESERVED_SHARED STV_DEFAULT"
__nv_reservedSMEM_offset_0_alias:
	.zero		0
	.zero		64


//--------------------- .nv.constant0._Z13update_kernelPdS_Pl --------------------------
	.section	.nv.constant0._Z13update_kernelPdS_Pl,"a",@progbits
	.sectionflags	@""
	.align	4
.nv.constant0._Z13update_kernelPdS_Pl:
	.zero		920


//--------------------- .nv.constant0._Z10add_kernelP6vertexP5entryPdP3mapS3_Pl --------------------------
	.section	.nv.constant0._Z10add_kernelP6vertexP5entryPdP3mapS3_Pl,"a",@progbits
	.sectionflags	@""
	.align	4
.nv.constant0._Z10add_kernelP6vertexP5entryPdP3mapS3_Pl:
	.zero		944


//--------------------- .nv.constant0._Z15multiply_kernelP6vertexP5entryPdS3_Pl --------------------------
	.section	.nv.constant0._Z15multiply_kernelP6vertexP5entryPdS3_Pl,"a",@progbits
	.sectionflags	@""
	.align	4
.nv.constant0._Z15multiply_kernelP6vertexP5entryPdS3_Pl:
	.zero		936


//--------------------- SYMBOLS --------------------------

	.type		.nv.reservedSmem.offset0,@object
	.size		.nv.reservedSmem.offset0,0x4
